//
// Generated by NVIDIA NVVM Compiler
//
// Compiler Build ID: CL-36424714
// Cuda compilation tools, release 13.0, V13.0.88
// Based on NVVM 20.0.0
//

.version 9.0
.target sm_100
.address_size 64

	// .globl	_Z14find_operatorsjPKjjmPj

.visible .entry _Z14find_operatorsjPKjjmPj(
	.param .u32 _Z14find_operatorsjPKjjmPj_param_0,
	.param .u64 .ptr .align 1 _Z14find_operatorsjPKjjmPj_param_1,
	.param .u32 _Z14find_operatorsjPKjjmPj_param_2,
	.param .u64 _Z14find_operatorsjPKjjmPj_param_3,
	.param .u64 .ptr .align 1 _Z14find_operatorsjPKjjmPj_param_4
)
{
	.reg .pred 	%p<7>;
	.reg .b32 	%r<14>;
	.reg .b64 	%rd<28>;

	ld.param.u32 	%r6, [_Z14find_operatorsjPKjjmPj_param_0];
	ld.param.u64 	%rd16, [_Z14find_operatorsjPKjjmPj_param_1];
	ld.param.u32 	%r5, [_Z14find_operatorsjPKjjmPj_param_2];
	ld.param.u64 	%rd15, [_Z14find_operatorsjPKjjmPj_param_3];
	ld.param.u64 	%rd17, [_Z14find_operatorsjPKjjmPj_param_4];
	cvta.to.global.u64 	%rd1, %rd16;
	cvta.to.global.u64 	%rd2, %rd17;
	mov.u32 	%r7, %ctaid.x;
	mov.u32 	%r8, %ntid.x;
	mov.u32 	%r9, %tid.x;
	mad.lo.s32 	%r1, %r7, %r8, %r9;
	setp.ge.u32 	%p1, %r1, %r6;
	@%p1 bra 	$L__BB0_10;
	ld.global.u32 	%r10, [%rd2];
	setp.ne.s32 	%p2, %r10, 0;
	@%p2 bra 	$L__BB0_10;
	ld.global.u32 	%rd25, [%rd1];
	setp.lt.u32 	%p3, %r5, 2;
	@%p3 bra 	$L__BB0_8;
	neg.s32 	%r13, %r5;
	add.s64 	%rd24, %rd1, 4;
	cvt.u64.u32 	%rd5, %r1;
	mov.b64 	%rd23, 0;
$L__BB0_4:
	cvt.u32.u64 	%r11, %rd23;
	shr.u64 	%rd19, %rd5, %r11;
	and.b64  	%rd20, %rd19, 1;
	setp.eq.b64 	%p4, %rd20, 1;
	@%p4 bra 	$L__BB0_6;
	ld.global.u32 	%rd21, [%rd24];
	add.s64 	%rd25, %rd25, %rd21;
	bra.uni 	$L__BB0_7;
$L__BB0_6:
	ld.global.u32 	%rd22, [%rd24];
	mul.lo.s64 	%rd25, %rd25, %rd22;
$L__BB0_7:
	add.s32 	%r13, %r13, 1;
	add.s64 	%rd24, %rd24, 4;
	add.s64 	%rd23, %rd23, 1;
	setp.ne.s32 	%p5, %r13, -1;
	@%p5 bra 	$L__BB0_4;
$L__BB0_8:
	setp.ne.s64 	%p6, %rd25, %rd15;
	@%p6 bra 	$L__BB0_10;
	atom.global.exch.b32 	%r12, [%rd2], 1;
$L__BB0_10:
	ret;

}


// ===== COMPILED SASS (sm_100) =====

	.target	sm_100

	.elftype	@"ET_EXEC"


//--------------------- .note.nv.tkinfo           --------------------------
	.section	.note.nv.tkinfo,"",@"SHT_NOTE"
	.sectionflags	@"SHF_NOTE_NV_TKINFO"
	.tkinfo
        /*0018*/ 	.word	0x00000002
        /*0030*/ 	.string	""
        /*0030*/ 	.string	"ptxas"
        /*0030*/ 	.string	"Cuda compilation tools, release 13.0, V13.0.88"
        /*0030*/ 	.string	"Build cuda_13.0.r13.0/compiler.36424714_0"
        /*0030*/ 	.string	"-arch sm_100 -m 64 "



//--------------------- .note.nv.cuinfo           --------------------------
	.section	.note.nv.cuinfo,"",@"SHT_NOTE"
	.sectionflags	@"SHF_NOTE_NV_CUINFO"
        /*0018*/ 	.short	0x0002
        /*001a*/ 	.short	0x0064
        /*001c*/ 	.short	0x0082
	.zero		2


//--------------------- .nv.info                  --------------------------
	.section	.nv.info,"",@"SHT_CUDA_INFO"
	.align	4


	//----- nvinfo : EIATTR_REGCOUNT
	.align		4
        /*0000*/ 	.byte	0x04, 0x2f
        /*0002*/ 	.short	(.L_1 - .L_0)
	.align		4
.L_0:
        /*0004*/ 	.word	index@(_Z14find_operatorsjPKjjmPj)
        /*0008*/ 	.word	0x00000010


	//----- nvinfo : EIATTR_FRAME_SIZE
	.align		4
.L_1:
        /*000c*/ 	.byte	0x04, 0x11
        /*000e*/ 	.short	(.L_3 - .L_2)
	.align		4
.L_2:
        /*0010*/ 	.word	index@(_Z14find_operatorsjPKjjmPj)
        /*0014*/ 	.word	0x00000000


	//----- nvinfo : EIATTR_MIN_STACK_SIZE
	.align		4
.L_3:
        /*0018*/ 	.byte	0x04, 0x12
        /*001a*/ 	.short	(.L_5 - .L_4)
	.align		4
.L_4:
        /*001c*/ 	.word	index@(_Z14find_operatorsjPKjjmPj)
        /*0020*/ 	.word	0x00000000
.L_5:


//--------------------- .nv.compat                --------------------------
	.section	.nv.compat,"",@"SHT_CUDA_COMPAT_INFO"
	.align	4
        /*0000*/ 	.byte	0x02, 0x09, 0x00, 0x00, 0x02, 0x02, 0x01, 0x00, 0x02, 0x05, 0x05, 0x00, 0x03, 0x07, 0x01, 0x01
        /*0010*/ 	.byte	0x02, 0x03, 0x00, 0x00, 0x02, 0x06, 0x01, 0x00, 0x04, 0x0b, 0x08, 0x00, 0x09, 0x00, 0x00, 0x00
        /*0020*/ 	.byte	0x00, 0x00, 0x00, 0x00


//--------------------- .nv.info._Z14find_operatorsjPKjjmPj --------------------------
	.section	.nv.info._Z14find_operatorsjPKjjmPj,"",@"SHT_CUDA_INFO"
	.sectionflags	@""
	.align	4


	//----- nvinfo : EIATTR_CUDA_API_VERSION
	.align		4
        /*0000*/ 	.byte	0x04, 0x37
        /*0002*/ 	.short	(.L_7 - .L_6)
.L_6:
        /*0004*/ 	.word	0x00000082


	//----- nvinfo : EIATTR_KPARAM_INFO
	.align		4
.L_7:
        /*0008*/ 	.byte	0x04, 0x17
        /*000a*/ 	.short	(.L_9 - .L_8)
.L_8:
        /*000c*/ 	.word	0x00000000
        /*0010*/ 	.short	0x0004
        /*0012*/ 	.short	0x0020
        /*0014*/ 	.byte	0x00, 0xf5, 0x21, 0x00


	//----- nvinfo : EIATTR_KPARAM_INFO
	.align		4
.L_9:
        /*0018*/ 	.byte	0x04, 0x17
        /*001a*/ 	.short	(.L_11 - .L_10)
.L_10:
        /*001c*/ 	.word	0x00000000
        /*0020*/ 	.short	0x0003
        /*0022*/ 	.short	0x0018
        /*0024*/ 	.byte	0x00, 0xf0, 0x21, 0x00


	//----- nvinfo : EIATTR_KPARAM_INFO
	.align		4
.L_11:
        /*0028*/ 	.byte	0x04, 0x17
        /*002a*/ 	.short	(.L_13 - .L_12)
.L_12:
        /*002c*/ 	.word	0x00000000
        /*0030*/ 	.short	0x0002
        /*0032*/ 	.short	0x0010
        /*0034*/ 	.byte	0x00, 0xf0, 0x11, 0x00


	//----- nvinfo : EIATTR_KPARAM_INFO
	.align		4
.L_13:
        /*0038*/ 	.byte	0x04, 0x17
        /*003a*/ 	.short	(.L_15 - .L_14)
.L_14:
        /*003c*/ 	.word	0x00000000
        /*0040*/ 	.short	0x0001
        /*0042*/ 	.short	0x0008
        /*0044*/ 	.byte	0x00, 0xf5, 0x21, 0x00


	//----- nvinfo : EIATTR_KPARAM_INFO
	.align		4
.L_15:
        /*0048*/ 	.byte	0x04, 0x17
        /*004a*/ 	.short	(.L_17 - .L_16)
.L_16:
        /*004c*/ 	.word	0x00000000
        /*0050*/ 	.short	0x0000
        /*0052*/ 	.short	0x0000
        /*0054*/ 	.byte	0x00, 0xf0, 0x11, 0x00


	//----- nvinfo : EIATTR_SPARSE_MMA_MASK
	.align		4
.L_17:
        /*0058*/ 	.byte	0x03, 0x50
        /*005a*/ 	.short	0x0000


	//----- nvinfo : EIATTR_MAXREG_COUNT
	.align		4
        /*005c*/ 	.byte	0x03, 0x1b
        /*005e*/ 	.short	0x00ff


	//----- nvinfo : EIATTR_MERCURY_ISA_VERSION
	.align		4
        /*0060*/ 	.byte	0x03, 0x5f
        /*0062*/ 	.short	0x0101


	//----- nvinfo : EIATTR_VRC_CTA_INIT_COUNT
	.align		4
        /*0064*/ 	.byte	0x02, 0x4a
	.zero		1
	.zero		1


	//----- nvinfo : EIATTR_EXIT_INSTR_OFFSETS
	.align		4
        /*0068*/ 	.byte	0x04, 0x1c
        /*006a*/ 	.short	(.L_19 - .L_18)


	//   ....[0]....
.L_18:
        /*006c*/ 	.word	0x00000070


	//   ....[1]....
        /*0070*/ 	.word	0x000000c0


	//   ....[2]....
        /*0074*/ 	.word	0x00000970


	//   ....[3]....
        /*0078*/ 	.word	0x000009b0


	//----- nvinfo : EIATTR_CBANK_PARAM_SIZE
	.align		4
.L_19:
        /*007c*/ 	.byte	0x03, 0x19
        /*007e*/ 	.short	0x0028


	//----- nvinfo : EIATTR_PARAM_CBANK
	.align		4
        /*0080*/ 	.byte	0x04, 0x0a
        /*0082*/ 	.short	(.L_21 - .L_20)
	.align		4
.L_20:
        /*0084*/ 	.word	index@(.nv.constant0._Z14find_operatorsjPKjjmPj)
        /*0088*/ 	.short	0x0380
        /*008a*/ 	.short	0x0028


	//----- nvinfo : EIATTR_SW_WAR
	.align		4
.L_21:
        /*008c*/ 	.byte	0x04, 0x36
        /*008e*/ 	.short	(.L_23 - .L_22)
.L_22:
        /*0090*/ 	.word	0x00000008
.L_23:


//--------------------- .nv.callgraph             --------------------------
	.section	.nv.callgraph,"",@"SHT_CUDA_CALLGRAPH"
	.align	4
	.sectionentsize	8
	.align		4
        /*0000*/ 	.word	0x00000000
	.align		4
        /*0004*/ 	.word	0xffffffff
	.align		4
        /*0008*/ 	.word	0x00000000
	.align		4
        /*000c*/ 	.word	0xfffffffe
	.align		4
        /*0010*/ 	.word	0x00000000
	.align		4
        /*0014*/ 	.word	0xfffffffd
	.align		4
        /*0018*/ 	.word	0x00000000
	.align		4
        /*001c*/ 	.word	0xfffffffc


//--------------------- .text._Z14find_operatorsjPKjjmPj --------------------------
	.section	.text._Z14find_operatorsjPKjjmPj,"ax",@progbits
	.align	128
        .global         _Z14find_operatorsjPKjjmPj
        .type           _Z14find_operatorsjPKjjmPj,@function
        .size           _Z14find_operatorsjPKjjmPj,(.L_x_6 - _Z14find_operatorsjPKjjmPj)
        .other          _Z14find_operatorsjPKjjmPj,@"STO_CUDA_ENTRY STV_DEFAULT"
_Z14find_operatorsjPKjjmPj:
.text._Z14find_operatorsjPKjjmPj:
[----:B------:R-:W-:Y:S01]  /*0000*/  LDC R1, c[0x0][0x37c] ;  /* 0x0000df00ff017b82 */ /* 0x000fe20000000800 */
[----:B------:R-:W0:Y:S07]  /*0010*/  S2R R3, SR_TID.X ;  /* 0x0000000000037919 */ /* 0x000e2e0000002100 */
[----:B------:R-:W0:Y:S01]  /*0020*/  S2UR UR4, SR_CTAID.X ;  /* 0x00000000000479c3 */ /* 0x000e220000002500 */
[----:B------:R-:W1:Y:S07]  /*0030*/  LDCU UR5, c[0x0][0x380] ;  /* 0x00007000ff0577ac */ /* 0x000e6e0008000800 */
[----:B------:R-:W0:Y:S02]  /*0040*/  LDC R0, c[0x0][0x360] ;  /* 0x0000d800ff007b82 */ /* 0x000e240000000800 */
[----:B0-----:R-:W-:-:S05]  /*0050*/  IMAD R0, R0, UR4, R3 ;  /* 0x0000000400007c24 */ /* 0x001fca000f8e0203 */
[----:B-1----:R-:W-:-:S13]  /*0060*/  ISETP.GE.U32.AND P0, PT, R0, UR5, PT ;  /* 0x0000000500007c0c */ /* 0x002fda000bf06070 */
[----:B------:R-:W-:Y:S05]  /*0070*/  @P0 EXIT ;  /* 0x000000000000094d */ /* 0x000fea0003800000 */
[----:B------:R-:W0:Y:S01]  /*0080*/  LDC.64 R2, c[0x0][0x3a0] ;  /* 0x0000e800ff027b82 */ /* 0x000e220000000a00 */
[----:B------:R-:W0:Y:S02]  /*0090*/  LDCU.64 UR8, c[0x0][0x358] ;  /* 0x00006b00ff0877ac */ /* 0x000e240008000a00 */
[----:B0-----:R-:W2:Y:S02]  /*00a0*/  LDG.E R2, desc[UR8][R2.64] ;  /* 0x0000000802027981 */ /* 0x001ea4000c1e1900 */
[----:B--2---:R-:W-:-:S13]  /*00b0*/  ISETP.NE.AND P0, PT, R2, RZ, PT ;  /* 0x000000ff0200720c */ /* 0x004fda0003f05270 */
[----:B------:R-:W-:Y:S05]  /*00c0*/  @P0 EXIT ;  /* 0x000000000000094d */ /* 0x000fea0003800000 */
[----:B------:R-:W0:Y:S01]  /*00d0*/  LDC.64 R4, c[0x0][0x388] ;  /* 0x0000e200ff047b82 */ /* 0x000e220000000a00 */
[----:B------:R-:W1:Y:S01]  /*00e0*/  LDCU UR5, c[0x0][0x390] ;  /* 0x00007200ff0577ac */ /* 0x000e620008000800 */
[----:B0-----:R0:W5:Y:S01]  /*00f0*/  LDG.E R3, desc[UR8][R4.64] ;  /* 0x0000000804037981 */ /* 0x001162000c1e1900 */
[----:B-1----:R-:W-:Y:S01]  /*0100*/  UISETP.GE.U32.AND UP0, UPT, UR5, 0x2, UPT ;  /* 0x000000020500788c */ /* 0x002fe2000bf06070 */
[----:B------:R-:W-:-:S08]  /*0110*/  IMAD.MOV.U32 R2, RZ, RZ, RZ ;  /* 0x000000ffff027224 */ /* 0x000fd000078e00ff */
[----:B0-----:R-:W-:Y:S05]  /*0120*/  BRA.U !UP0, `(.L_x_0) ;  /* 0x0000000908047547 */ /* 0x001fea000b800000 */
[----:B------:R-:W0:Y:S01]  /*0130*/  LDCU.64 UR6, c[0x0][0x388] ;  /* 0x00007100ff0677ac */ /* 0x000e220008000a00 */
[----:B------:R-:W-:Y:S02]  /*0140*/  UIADD3 UR5, UPT, UPT, -UR5, URZ, URZ ;  /* 0x000000ff05057290 */ /* 0x000fe4000fffe1ff */
[----:B0-----:R-:W-:-:S04]  /*0150*/  UIADD3 UR4, UP0, UPT, UR6, 0x4, URZ ;  /* 0x0000000406047890 */ /* 0x001fc8000ff1e0ff */
[----:B------:R-:W-:Y:S02]  /*0160*/  UIADD3.X UR6, UPT, UPT, URZ, UR7, URZ, UP0, !UPT ;  /* 0x00000007ff067290 */ /* 0x000fe400087fe4ff */
[----:B------:R-:W-:Y:S01]  /*0170*/  UISETP.GE.AND UP0, UPT, UR5, -0x1, UPT ;  /* 0xffffffff0500788c */ /* 0x000fe2000bf06270 */
[----:B------:R-:W-:Y:S01]  /*0180*/  IMAD.U32 R4, RZ, RZ, UR4 ;  /* 0x00000004ff047e24 */ /* 0x000fe2000f8e00ff */
[----:B------:R-:W-:Y:S02]  /*0190*/  UMOV UR4, URZ ;  /* 0x000000ff00047c82 */ /* 0x000fe40008000000 */
[----:B------:R-:W-:-:S05]  /*01a0*/  IMAD.U32 R11, RZ, RZ, UR6 ;  /* 0x00000006ff0b7e24 */ /* 0x000fca000f8e00ff */
[----:B------:R-:W-:Y:S05]  /*01b0*/  BRA.U UP0, `(.L_x_1) ;  /* 0x0000000500947547 */ /* 0x000fea000b800000 */
[----:B------:R-:W-:Y:S02]  /*01c0*/  UIADD3 UR6, UPT, UPT, -UR5, -0x1, URZ ;  /* 0xffffffff05067890 */ /* 0x000fe4000fffe1ff */
[----:B------:R-:W-:Y:S02]  /*01d0*/  UPLOP3.LUT UP0, UPT, UPT, UPT, UPT, 0x80, 0x8 ;  /* 0x000000000008789c */ /* 0x000fe40003f0f070 */
[----:B------:R-:W-:-:S09]  /*01e0*/  UISETP.GT.AND UP1, UPT, UR6, 0x3, UPT ;  /* 0x000000030600788c */ /* 0x000fd2000bf24270 */
[----:B------:R-:W-:Y:S05]  /*01f0*/  BRA.U !UP1, `(.L_x_2) ;  /* 0x0000000109dc7547 */ /* 0x000fea000b800000 */
[----:B------:R-:W-:-:S11]  /*0200*/  UPLOP3.LUT UP0, UPT, UPT, UPT, UPT, 0x40, 0x4 ;  /* 0x000000000004789c */ /* 0x000fd60003f0e870 */
.L_x_3:
[----:B------:R-:W-:-:S05]  /*0210*/  IMAD.MOV.U32 R5, RZ, RZ, R11 ;  /* 0x000000ffff057224 */ /* 0x000fca00078e000b */
[----:B------:R-:W2:Y:S04]  /*0220*/  LDG.E R10, desc[UR8][R4.64] ;  /* 0x00000008040a7981 */ /* 0x000ea8000c1e1900 */
[----:B------:R-:W3:Y:S04]  /*0230*/  LDG.E R11, desc[UR8][R4.64+0x4] ;  /* 0x00000408040b7981 */ /* 0x000ee8000c1e1900 */
[----:B------:R-:W4:Y:S04]  /*0240*/  LDG.E R7, desc[UR8][R4.64+0x8] ;  /* 0x0000080804077981 */ /* 0x000f28000c1e1900 */
[----:B------:R-:W4:Y:S01]  /*0250*/  LDG.E R6, desc[UR8][R4.64+0xc] ;  /* 0x00000c0804067981 */ /* 0x000f22000c1e1900 */
[----:B------:R-:W-:Y:S01]  /*0260*/  SHF.R.U64 R8, R0, UR4, RZ ;  /* 0x0000000400087c19 */ /* 0x000fe200080012ff */
[----:B------:R-:W-:-:S02]  /*0270*/  UIADD3 UR6, UPT, UPT, UR4, 0x1, URZ ;  /* 0x0000000104067890 */ /* 0x000fc4000fffe0ff */
[----:B------:R-:W-:Y:S01]  /*0280*/  UIADD3 UR5, UPT, UPT, UR5, 0x4, URZ ;  /* 0x0000000405057890 */ /* 0x000fe2000fffe0ff */
[----:B------:R-:W-:-:S03]  /*0290*/  LOP3.LUT R8, R8, 0x1, RZ, 0xc0, !PT ;  /* 0x0000000108087812 */ /* 0x000fc600078ec0ff */
[----:B------:R-:W-:Y:S01]  /*02a0*/  UISETP.GE.AND UP1, UPT, UR5, -0x4, UPT ;  /* 0xfffffffc0500788c */ /* 0x000fe2000bf26270 */
[----:B------:R-:W-:Y:S02]  /*02b0*/  ISETP.NE.U32.AND P1, PT, R8, 0x1, PT ;  /* 0x000000010800780c */ /* 0x000fe40003f25070 */
[----:B------:R-:W-:Y:S01]  /*02c0*/  SHF.R.U64 R8, R0, UR6, RZ ;  /* 0x0000000600087c19 */ /* 0x000fe200080012ff */
[----:B------:R-:W-:Y:S01]  /*02d0*/  UIADD3 UR6, UPT, UPT, UR4, 0x2, URZ ;  /* 0x0000000204067890 */ /* 0x000fe2000fffe0ff */
[----:B------:R-:W-:Y:S02]  /*02e0*/  ISETP.NE.U32.AND.EX P1, PT, RZ, RZ, PT, P1 ;  /* 0x000000ffff00720c */ /* 0x000fe40003f25110 */
[----:B------:R-:W-:-:S03]  /*02f0*/  LOP3.LUT R8, R8, 0x1, RZ, 0xc0, !PT ;  /* 0x0000000108087812 */ /* 0x000fc600078ec0ff */
[----:B------:R-:W-:Y:S01]  /*0300*/  SHF.R.U64 R13, R0, UR6, RZ ;  /* 0x00000006000d7c19 */ /* 0x000fe200080012ff */
[----:B------:R-:W-:Y:S01]  /*0310*/  UIADD3 UR6, UPT, UPT, UR4, 0x3, URZ ;  /* 0x0000000304067890 */ /* 0x000fe2000fffe0ff */
[----:B------:R-:W-:Y:S01]  /*0320*/  ISETP.NE.U32.AND P0, PT, R8, 0x1, PT ;  /* 0x000000010800780c */ /* 0x000fe20003f05070 */
[----:B------:R-:W-:Y:S01]  /*0330*/  UIADD3 UR4, UPT, UPT, UR4, 0x4, URZ ;  /* 0x0000000404047890 */ /* 0x000fe2000fffe0ff */
[----:B------:R-:W-:Y:S02]  /*0340*/  LOP3.LUT R13, R13, 0x1, RZ, 0xc0, !PT ;  /* 0x000000010d0d7812 */ /* 0x000fe400078ec0ff */
[----:B------:R-:W-:Y:S02]  /*0350*/  ISETP.NE.U32.AND.EX P0, PT, RZ, RZ, PT, P0 ;  /* 0x000000ffff00720c */ /* 0x000fe40003f05100 */
[----:B--2--5:R-:W-:Y:S01]  /*0360*/  @P1 IADD3 R12, P2, PT, R10, R3, RZ ;  /* 0x000000030a0c1210 */ /* 0x024fe20007f5e0ff */
[----:B------:R-:W-:-:S04]  /*0370*/  @!P1 IMAD.WIDE.U32 R8, R3, R10, RZ ;  /* 0x0000000a03089225 */ /* 0x000fc800078e00ff */
[----:B------:R-:W-:Y:S02]  /*0380*/  @!P1 IMAD R3, R2, R10, RZ ;  /* 0x0000000a02039224 */ /* 0x000fe400078e02ff */
[----:B------:R-:W-:Y:S01]  /*0390*/  @P1 IMAD.X R10, RZ, RZ, R2, P2 ;  /* 0x000000ffff0a1224 */ /* 0x000fe200010e0602 */
[----:B------:R-:W-:Y:S01]  /*03a0*/  ISETP.NE.U32.AND P2, PT, R13, 0x1, PT ;  /* 0x000000010d00780c */ /* 0x000fe20003f45070 */
[----:B------:R-:W-:Y:S01]  /*03b0*/  @!P1 IMAD.MOV.U32 R12, RZ, RZ, R8 ;  /* 0x000000ffff0c9224 */ /* 0x000fe200078e0008 */
[----:B------:R-:W-:Y:S01]  /*03c0*/  SHF.R.U64 R2, R0, UR6, RZ ;  /* 0x0000000600027c19 */ /* 0x000fe200080012ff */
[----:B------:R-:W-:Y:S01]  /*03d0*/  @!P1 IMAD.IADD R10, R9, 0x1, R3 ;  /* 0x00000001090a9824 */ /* 0x000fe200078e0203 */
[----:B------:R-:W-:Y:S02]  /*03e0*/  ISETP.NE.U32.AND.EX P1, PT, RZ, RZ, PT, P2 ;  /* 0x000000ffff00720c */ /* 0x000fe40003f25120 */
[----:B------:R-:W-:Y:S01]  /*03f0*/  LOP3.LUT R9, R2, 0x1, RZ, 0xc0, !PT ;  /* 0x0000000102097812 */ /* 0x000fe200078ec0ff */
[----:B---3--:R-:W-:Y:S01]  /*0400*/  @!P0 IMAD.WIDE.U32 R2, R12, R11, RZ ;  /* 0x0000000b0c028225 */ /* 0x008fe200078e00ff */
[----:B------:R-:W-:-:S02]  /*0410*/  @P0 IADD3 R8, P3, PT, R11, R12, RZ ;  /* 0x0000000c0b080210 */ /* 0x000fc40007f7e0ff */
[----:B------:R-:W-:Y:S01]  /*0420*/  ISETP.NE.U32.AND P2, PT, R9, 0x1, PT ;  /* 0x000000010900780c */ /* 0x000fe20003f45070 */
[----:B------:R-:W-:Y:S01]  /*0430*/  @!P0 IMAD R11, R10, R11, RZ ;  /* 0x0000000b0a0b8224 */ /* 0x000fe200078e02ff */
[----:B------:R-:W-:Y:S01]  /*0440*/  @P0 IADD3.X R10, PT, PT, RZ, R10, RZ, P3, !PT ;  /* 0x0000000aff0a0210 */ /* 0x000fe20001ffe4ff */
[----:B------:R-:W-:Y:S01]  /*0450*/  @!P0 IMAD.MOV.U32 R8, RZ, RZ, R2 ;  /* 0x000000ffff088224 */ /* 0x000fe200078e0002 */
[----:B------:R-:W-:Y:S01]  /*0460*/  ISETP.NE.U32.AND.EX P2, PT, RZ, RZ, PT, P2 ;  /* 0x000000ffff00720c */ /* 0x000fe20003f45120 */
[----:B------:R-:W-:Y:S02]  /*0470*/  @!P0 IMAD.IADD R10, R3, 0x1, R11 ;  /* 0x00000001030a8824 */ /* 0x000fe400078e020b */
[----:B----4-:R-:W-:Y:S01]  /*0480*/  @!P1 IMAD.WIDE.U32 R2, R8, R7, RZ ;  /* 0x0000000708029225 */ /* 0x010fe200078e00ff */
[----:B------:R-:W-:-:S03]  /*0490*/  @P1 IADD3 R9, P0, PT, R7, R8, RZ ;  /* 0x0000000807091210 */ /* 0x000fc60007f1e0ff */
[----:B------:R-:W-:Y:S02]  /*04a0*/  @!P1 IMAD R11, R10, R7, RZ ;  /* 0x000000070a0b9224 */ /* 0x000fe400078e02ff */
[----:B------:R-:W-:Y:S02]  /*04b0*/  @!P1 IMAD.MOV.U32 R9, RZ, RZ, R2 ;  /* 0x000000ffff099224 */ /* 0x000fe400078e0002 */
[----:B------:R-:W-:Y:S02]  /*04c0*/  @P1 IMAD.X R7, RZ, RZ, R10, P0 ;  /* 0x000000ffff071224 */ /* 0x000fe400000e060a */
[----:B------:R-:W-:Y:S01]  /*04d0*/  @!P1 IMAD.IADD R7, R3, 0x1, R11 ;  /* 0x0000000103079824 */ /* 0x000fe200078e020b */
[----:B------:R-:W-:Y:S01]  /*04e0*/  @P2 IADD3 R3, P0, PT, R6, R9, RZ ;  /* 0x0000000906032210 */ /* 0x000fe20007f1e0ff */
[-C--:B------:R-:W-:Y:S01]  /*04f0*/  @!P2 IMAD.WIDE.U32 R8, R9, R6.reuse, RZ ;  /* 0x000000060908a225 */ /* 0x080fe200078e00ff */
[----:B------:R-:W-:Y:S02]  /*0500*/  IADD3 R4, P1, PT, R4, 0x10, RZ ;  /* 0x0000001004047810 */ /* 0x000fe40007f3e0ff */
[----:B------:R-:W-:Y:S01]  /*0510*/  @P2 IADD3.X R2, PT, PT, RZ, R7, RZ, P0, !PT ;  /* 0x00000007ff022210 */ /* 0x000fe200007fe4ff */
[----:B------:R-:W-:-:S02]  /*0520*/  @!P2 IMAD R13, R7, R6, RZ ;  /* 0x00000006070da224 */ /* 0x000fc400078e02ff */
[----:B------:R-:W-:Y:S02]  /*0530*/  IMAD.X R11, RZ, RZ, R5, P1 ;  /* 0x000000ffff0b7224 */ /* 0x000fe400008e0605 */
[----:B------:R-:W-:Y:S02]  /*0540*/  @!P2 IMAD.MOV.U32 R3, RZ, RZ, R8 ;  /* 0x000000ffff03a224 */ /* 0x000fe400078e0008 */
[----:B------:R-:W-:Y:S01]  /*0550*/  @!P2 IMAD.IADD R2, R9, 0x1, R13 ;  /* 0x000000010902a824 */ /* 0x000fe200078e020d */
[----:B------:R-:W-:Y:S06]  /*0560*/  BRA.U !UP1, `(.L_x_3) ;  /* 0xfffffffd09287547 */ /* 0x000fec000b83ffff */
.L_x_2:
[----:B------:R-:W-:-:S04]  /*0570*/  UIADD3 UR6, UPT, UPT, -UR5, -0x1, URZ ;  /* 0xffffffff05067890 */ /* 0x000fc8000fffe1ff */
[----:B------:R-:W-:-:S09]  /*0580*/  UISETP.GT.AND UP1, UPT, UR6, 0x1, UPT ;  /* 0x000000010600788c */ /* 0x000fd2000bf24270 */
[----:B------:R-:W-:Y:S05]  /*0590*/  BRA.U !UP1, `(.L_x_4) ;  /* 0x0000000109947547 */ /* 0x000fea000b800000 */
[----:B------:R-:W-:Y:S01]  /*05a0*/  SHF.R.U64 R5, R0, UR4, RZ ;  /* 0x0000000400057c19 */ /* 0x000fe200080012ff */
[----:B------:R-:W-:-:S03]  /*05b0*/  UIADD3 UR4, UPT, UPT, UR4, 0x1, URZ ;  /* 0x0000000104047890 */ /* 0x000fc6000fffe0ff */
[----:B------:R-:W-:-:S04]  /*05c0*/  LOP3.LUT R5, R5, 0x1, RZ, 0xc0, !PT ;  /* 0x0000000105057812 */ /* 0x000fc800078ec0ff */
[----:B------:R-:W-:Y:S02]  /*05d0*/  ISETP.NE.U32.AND P0, PT, R5, 0x1, PT ;  /* 0x000000010500780c */ /* 0x000fe40003f05070 */
[----:B------:R-:W-:Y:S02]  /*05e0*/  SHF.R.U64 R5, R0, UR4, RZ ;  /* 0x0000000400057c19 */ /* 0x000fe400080012ff */
[----:B------:R-:W-:Y:S02]  /*05f0*/  ISETP.NE.U32.AND.EX P0, PT, RZ, RZ, PT, P0 ;  /* 0x000000ffff00720c */ /* 0x000fe40003f05100 */
[----:B------:R-:W-:-:S04]  /*0600*/  LOP3.LUT R5, R5, 0x1, RZ, 0xc0, !PT ;  /* 0x0000000105057812 */ /* 0x000fc800078ec0ff */
[----:B------:R-:W-:-:S04]  /*0610*/  ISETP.NE.U32.AND P1, PT, R5, 0x1, PT ;  /* 0x000000010500780c */ /* 0x000fc80003f25070 */
[----:B------:R-:W-:-:S03]  /*0620*/  ISETP.NE.U32.AND.EX P1, PT, RZ, RZ, PT, P1 ;  /* 0x000000ffff00720c */ /* 0x000fc60003f25110 */
[----:B------:R-:W-:Y:S02]  /*0630*/  @P0 IMAD.MOV.U32 R8, RZ, RZ, R4 ;  /* 0x000000ffff080224 */ /* 0x000fe400078e0004 */
[----:B------:R-:W-:-:S05]  /*0640*/  @P0 IMAD.MOV.U32 R9, RZ, RZ, R11 ;  /* 0x000000ffff090224 */ /* 0x000fca00078e000b */
[----:B------:R-:W2:Y:S01]  /*0650*/  @P0 LDG.E R6, desc[UR8][R8.64] ;  /* 0x0000000808060981 */ /* 0x000ea2000c1e1900 */
[----:B------:R-:W-:Y:S01]  /*0660*/  @!P0 MOV R8, R4 ;  /* 0x0000000400088202 */ /* 0x000fe20000000f00 */
[----:B------:R-:W-:Y:S01]  /*0670*/  @!P0 IMAD.MOV.U32 R9, RZ, RZ, R11 ;  /* 0x000000ffff098224 */ /* 0x000fe200078e000b */
[----:B------:R-:W-:-:S04]  /*0680*/  IADD3 R4, P2, PT, R4, 0x4, RZ ;  /* 0x0000000404047810 */ /* 0x000fc80007f5e0ff */
[----:B------:R-:W3:Y:S01]  /*0690*/  @!P0 LDG.E R13, desc[UR8][R8.64] ;  /* 0x00000008080d8981 */ /* 0x000ee2000c1e1900 */
[----:B------:R-:W-:-:S03]  /*06a0*/  IMAD.X R5, RZ, RZ, R11, P2 ;  /* 0x000000ffff057224 */ /* 0x000fc600010e060b */
[----:B------:R-:W4:Y:S04]  /*06b0*/  @P1 LDG.E R10, desc[UR8][R8.64+0x4] ;  /* 0x00000408080a1981 */ /* 0x000f28000c1e1900 */
[----:B------:R0:W4:Y:S01]  /*06c0*/  @!P1 LDG.E R11, desc[UR8][R4.64] ;  /* 0x00000008040b9981 */ /* 0x000122000c1e1900 */
[----:B------:R-:W-:Y:S02]  /*06d0*/  UIADD3 UR5, UPT, UPT, UR5, 0x1, URZ ;  /* 0x0000000105057890 */ /* 0x000fe4000fffe0ff */
[----:B------:R-:W-:Y:S02]  /*06e0*/  UIADD3 UR4, UPT, UPT, UR4, 0x1, URZ ;  /* 0x0000000104047890 */ /* 0x000fe4000fffe0ff */
[----:B------:R-:W-:Y:S02]  /*06f0*/  UIADD3 UR5, UPT, UPT, UR5, 0x1, URZ ;  /* 0x0000000105057890 */ /* 0x000fe4000fffe0ff */
[----:B------:R-:W-:Y:S01]  /*0700*/  UPLOP3.LUT UP0, UPT, UPT, UPT, UPT, 0x40, 0x4 ;  /* 0x000000000004789c */ /* 0x000fe20003f0e870 */
[----:B--2--5:R-:W-:Y:S01]  /*0710*/  @P0 IADD3 R12, P2, PT, R6, R3, RZ ;  /* 0x00000003060c0210 */ /* 0x024fe20007f5e0ff */
[----:B---3--:R-:W-:-:S04]  /*0720*/  @!P0 IMAD.WIDE.U32 R6, R3, R13, RZ ;  /* 0x0000000d03068225 */ /* 0x008fc800078e00ff */
[----:B------:R-:W-:Y:S02]  /*0730*/  @!P0 IMAD R3, R2, R13, RZ ;  /* 0x0000000d02038224 */ /* 0x000fe400078e02ff */
[----:B------:R-:W-:Y:S02]  /*0740*/  @!P0 IMAD.MOV.U32 R12, RZ, RZ, R6 ;  /* 0x000000ffff0c8224 */ /* 0x000fe400078e0006 */
[----:B------:R-:W-:Y:S01]  /*0750*/  @P0 IMAD.X R2, RZ, RZ, R2, P2 ;  /* 0x000000ffff020224 */ /* 0x000fe200010e0602 */
[----:B0-----:R-:W-:Y:S01]  /*0760*/  IADD3 R4, P2, PT, R4, 0x4, RZ ;  /* 0x0000000404047810 */ /* 0x001fe20007f5e0ff */
[----:B------:R-:W-:Y:S01]  /*0770*/  @!P0 IMAD.IADD R2, R7, 0x1, R3 ;  /* 0x0000000107028824 */ /* 0x000fe200078e0203 */
[----:B----4-:R-:W-:Y:S01]  /*0780*/  @P1 IADD3 R3, P0, PT, R10, R12, RZ ;  /* 0x0000000c0a031210 */ /* 0x010fe20007f1e0ff */
[----:B------:R-:W-:-:S04]  /*0790*/  @!P1 IMAD.WIDE.U32 R6, R12, R11, RZ ;  /* 0x0000000b0c069225 */ /* 0x000fc800078e00ff */
[----:B------:R-:W-:Y:S01]  /*07a0*/  @!P1 IMAD R11, R2, R11, RZ ;  /* 0x0000000b020b9224 */ /* 0x000fe200078e02ff */
[----:B------:R-:W-:Y:S01]  /*07b0*/  @P1 IADD3.X R2, PT, PT, RZ, R2, RZ, P0, !PT ;  /* 0x00000002ff021210 */ /* 0x000fe200007fe4ff */
[----:B------:R-:W-:Y:S02]  /*07c0*/  @!P1 IMAD.MOV.U32 R3, RZ, RZ, R6 ;  /* 0x000000ffff039224 */ /* 0x000fe400078e0006 */
[----:B------:R-:W-:Y:S02]  /*07d0*/  @!P1 IMAD.IADD R2, R7, 0x1, R11 ;  /* 0x0000000107029824 */ /* 0x000fe400078e020b */
[----:B------:R-:W-:-:S07]  /*07e0*/  IMAD.X R11, RZ, RZ, R5, P2 ;  /* 0x000000ffff0b7224 */ /* 0x000fce00010e0605 */
.L_x_4:
[----:B------:R-:W-:-:S09]  /*07f0*/  UISETP.NE.OR UP0, UPT, UR5, -0x1, UP0 ;  /* 0xffffffff0500788c */ /* 0x000fd20008705670 */
[----:B------:R-:W-:Y:S05]  /*0800*/  BRA.U !UP0, `(.L_x_0) ;  /* 0x00000001084c7547 */ /* 0x000fea000b800000 */
.L_x_1:
[----:B------:R-:W-:-:S05]  /*0810*/  IMAD.MOV.U32 R5, RZ, RZ, R11 ;  /* 0x000000ffff057224 */ /* 0x000fca00078e000b */
[----:B------:R0:W2:Y:S01]  /*0820*/  LDG.E R6, desc[UR8][R4.64] ;  /* 0x0000000804067981 */ /* 0x0000a2000c1e1900 */
[----:B------:R-:W-:Y:S01]  /*0830*/  SHF.R.U64 R7, R0, UR4, RZ ;  /* 0x0000000400077c19 */ /* 0x000fe200080012ff */
[----:B------:R-:W-:Y:S02]  /*0840*/  UIADD3 UR5, UPT, UPT, UR5, 0x1, URZ ;  /* 0x0000000105057890 */ /* 0x000fe4000fffe0ff */
[----:B------:R-:W-:Y:S01]  /*0850*/  UIADD3 UR4, UPT, UPT, UR4, 0x1, URZ ;  /* 0x0000000104047890 */ /* 0x000fe2000fffe0ff */
[----:B------:R-:W-:Y:S01]  /*0860*/  LOP3.LUT R7, R7, 0x1, RZ, 0xc0, !PT ;  /* 0x0000000107077812 */ /* 0x000fe200078ec0ff */
[----:B------:R-:W-:-:S03]  /*0870*/  UISETP.NE.AND UP0, UPT, UR5, -0x1, UPT ;  /* 0xffffffff0500788c */ /* 0x000fc6000bf05270 */
[----:B------:R-:W-:Y:S01]  /*0880*/  ISETP.NE.U32.AND P0, PT, R7, 0x1, PT ;  /* 0x000000010700780c */ /* 0x000fe20003f05070 */
[----:B-----5:R-:W-:Y:S01]  /*0890*/  IMAD.MOV.U32 R7, RZ, RZ, R3 ;  /* 0x000000ffff077224 */ /* 0x020fe200078e0003 */
[----:B0-----:R-:W-:Y:S02]  /*08a0*/  IADD3 R4, P2, PT, R4, 0x4, RZ ;  /* 0x0000000404047810 */ /* 0x001fe40007f5e0ff */
[----:B------:R-:W-:-:S03]  /*08b0*/  ISETP.NE.U32.AND.EX P0, PT, RZ, RZ, PT, P0 ;  /* 0x000000ffff00720c */ /* 0x000fc60003f05100 */
[----:B------:R-:W-:-:S10]  /*08c0*/  IMAD.X R11, RZ, RZ, R5, P2 ;  /* 0x000000ffff0b7224 */ /* 0x000fd400010e0605 */
[----:B--2---:R-:W-:Y:S01]  /*08d0*/  @P0 IADD3 R3, P1, PT, R6, R3, RZ ;  /* 0x0000000306030210 */ /* 0x004fe20007f3e0ff */
[-C--:B------:R-:W-:Y:S02]  /*08e0*/  @!P0 IMAD R9, R2, R6.reuse, RZ ;  /* 0x0000000602098224 */ /* 0x080fe400078e02ff */
[----:B------:R-:W-:Y:S01]  /*08f0*/  @!P0 IMAD.WIDE.U32 R6, R7, R6, RZ ;  /* 0x0000000607068225 */ /* 0x000fe200078e00ff */
[----:B------:R-:W-:-:S03]  /*0900*/  @P0 IADD3.X R2, PT, PT, RZ, R2, RZ, P1, !PT ;  /* 0x00000002ff020210 */ /* 0x000fc60000ffe4ff */
[----:B------:R-:W-:Y:S02]  /*0910*/  @!P0 IMAD.MOV.U32 R3, RZ, RZ, R6 ;  /* 0x000000ffff038224 */ /* 0x000fe400078e0006 */
[----:B------:R-:W-:Y:S01]  /*0920*/  @!P0 IMAD.IADD R2, R7, 0x1, R9 ;  /* 0x0000000107028824 */ /* 0x000fe200078e0209 */
[----:B------:R-:W-:Y:S06]  /*0930*/  BRA.U UP0, `(.L_x_1) ;  /* 0xfffffffd00b47547 */ /* 0x000fec000b83ffff */
.L_x_0:
[----:B------:R-:W0:Y:S02]  /*0940*/  LDCU.64 UR4, c[0x0][0x398] ;  /* 0x00007300ff0477ac */ /* 0x000e240008000a00 */
[----:B0----5:R-:W-:-:S04]  /*0950*/  ISETP.NE.U32.AND P0, PT, R3, UR4, PT ;  /* 0x0000000403007c0c */ /* 0x021fc8000bf05070 */
[----:B------:R-:W-:-:S13]  /*0960*/  ISETP.NE.AND.EX P0, PT, R2, UR5, PT, P0 ;  /* 0x0000000502007c0c */ /* 0x000fda000bf05300 */
[----:B------:R-:W-:Y:S05]  /*0970*/  @P0 EXIT ;  /* 0x000000000000094d */ /* 0x000fea0003800000 */
[----:B------:R-:W0:Y:S01]  /*0980*/  LDC.64 R2, c[0x0][0x3a0] ;  /* 0x0000e800ff027b82 */ /* 0x000e220000000a00 */
[----:B------:R-:W-:-:S05]  /*0990*/  IMAD.MOV.U32 R5, RZ, RZ, 0x1 ;  /* 0x00000001ff057424 */ /* 0x000fca00078e00ff */
[----:B0-----:R-:W-:Y:S01]  /*09a0*/  ATOMG.E.EXCH.STRONG.GPU PT, RZ, desc[UR8][R2.64], R5 ;  /* 0x8000000502ff79a8 */ /* 0x001fe2000c1ef108 */
[----:B------:R-:W-:Y:S05]  /*09b0*/  EXIT ;  /* 0x000000000000794d */ /* 0x000fea0003800000 */
.L_x_5:
[----:B------:R-:W-:-:S00]  /*09c0*/  BRA `(.L_x_5) ;  /* 0xfffffffc00fc7947 */ /* 0x000fc0000383ffff */
[----:B------:R-:W-:-:S00]  /*09d0*/  NOP ;  /* 0x0000000000007918 */ /* 0x000fc00000000000 */
        /* <DEDUP_REMOVED lines=10> */
.L_x_6:


//--------------------- .nv.shared.reserved.0     --------------------------
	.section	.nv.shared.reserved.0,"aw",@nobits
	.weak		__nv_reservedSMEM_offset_0_alias
	.size		__nv_reservedSMEM_offset_0_alias, 0, 64
	.other		__nv_reservedSMEM_offset_0_alias,@"STO_CUDA_RESERVED_SHARED STV_DEFAULT"
__nv_reservedSMEM_offset_0_alias:
	.zero		0
	.zero		64


//--------------------- .nv.constant0._Z14find_operatorsjPKjjmPj --------------------------
	.section	.nv.constant0._Z14find_operatorsjPKjjmPj,"a",@progbits
	.sectionflags	@""
	.align	4
.nv.constant0._Z14find_operatorsjPKjjmPj:
	.zero		936


//--------------------- SYMBOLS --------------------------

	.type		.nv.reservedSmem.offset0,@object
	.size		.nv.reservedSmem.offset0,0x4
